//
// Generated by NVIDIA NVVM Compiler
//
// Compiler Build ID: CL-36424714
// Cuda compilation tools, release 13.0, V13.0.88
// Based on NVVM 20.0.0
//

.version 9.0
.target sm_100
.address_size 64

	// .globl	_Z10sin_kernelPfPKfm
.global .align 4 .b8 __cudart_i2opi_f[24] = {65, 144, 67, 60, 153, 149, 98, 219, 192, 221, 52, 245, 209, 87, 39, 252, 41, 21, 68, 78, 110, 131, 249, 162};

.visible .entry _Z10sin_kernelPfPKfm(
	.param .u64 .ptr .align 1 _Z10sin_kernelPfPKfm_param_0,
	.param .u64 .ptr .align 1 _Z10sin_kernelPfPKfm_param_1,
	.param .u64 _Z10sin_kernelPfPKfm_param_2
)
{
	.local .align 4 .b8 	__local_depot0[28];
	.reg .b64 	%SP;
	.reg .b64 	%SPL;
	.reg .pred 	%p<10>;
	.reg .b32 	%r<44>;
	.reg .b32 	%f<28>;
	.reg .b64 	%rd<31>;
	.reg .b64 	%fd<3>;

	mov.u64 	%SPL, __local_depot0;
	ld.param.u64 	%rd10, [_Z10sin_kernelPfPKfm_param_0];
	ld.param.u64 	%rd11, [_Z10sin_kernelPfPKfm_param_1];
	ld.param.u64 	%rd12, [_Z10sin_kernelPfPKfm_param_2];
	add.u64 	%rd1, %SPL, 0;
	mov.u32 	%r15, %tid.x;
	mov.u32 	%r16, %ntid.x;
	mov.u32 	%r17, %ctaid.x;
	mad.lo.s32 	%r18, %r16, %r17, %r15;
	cvt.s64.s32 	%rd2, %r18;
	setp.le.u64 	%p1, %rd12, %rd2;
	@%p1 bra 	$L__BB0_10;
	cvta.to.global.u64 	%rd14, %rd11;
	shl.b64 	%rd15, %rd2, 2;
	add.s64 	%rd16, %rd14, %rd15;
	ld.global.f32 	%f1, [%rd16];
	mul.f32 	%f7, %f1, 0f3F22F983;
	cvt.rni.s32.f32 	%r43, %f7;
	cvt.rn.f32.s32 	%f8, %r43;
	fma.rn.f32 	%f9, %f8, 0fBFC90FDA, %f1;
	fma.rn.f32 	%f10, %f8, 0fB3A22168, %f9;
	fma.rn.f32 	%f27, %f8, 0fA7C234C5, %f10;
	abs.f32 	%f3, %f1;
	setp.ltu.f32 	%p2, %f3, 0f47CE4780;
	@%p2 bra 	$L__BB0_9;
	setp.neu.f32 	%p3, %f3, 0f7F800000;
	@%p3 bra 	$L__BB0_4;
	mov.f32 	%f13, 0f00000000;
	mul.rn.f32 	%f27, %f1, %f13;
	mov.b32 	%r43, 0;
	bra.uni 	$L__BB0_9;
$L__BB0_4:
	mov.b32 	%r2, %f1;
	shl.b32 	%r20, %r2, 8;
	or.b32  	%r3, %r20, -2147483648;
	mov.b64 	%rd30, 0;
	mov.b32 	%r40, 0;
	mov.u64 	%rd28, __cudart_i2opi_f;
	mov.u64 	%rd29, %rd1;
$L__BB0_5:
	.pragma "nounroll";
	ld.global.nc.u32 	%r21, [%rd28];
	mad.wide.u32 	%rd19, %r21, %r3, %rd30;
	shr.u64 	%rd30, %rd19, 32;
	st.local.u32 	[%rd29], %rd19;
	add.s32 	%r40, %r40, 1;
	add.s64 	%rd29, %rd29, 4;
	add.s64 	%rd28, %rd28, 4;
	setp.ne.s32 	%p4, %r40, 6;
	@%p4 bra 	$L__BB0_5;
	shr.u32 	%r22, %r2, 23;
	st.local.u32 	[%rd1+24], %rd30;
	and.b32  	%r6, %r22, 31;
	and.b32  	%r23, %r22, 224;
	add.s32 	%r24, %r23, -128;
	shr.u32 	%r25, %r24, 5;
	mul.wide.u32 	%rd20, %r25, 4;
	sub.s64 	%rd9, %rd1, %rd20;
	ld.local.u32 	%r41, [%rd9+24];
	ld.local.u32 	%r42, [%rd9+20];
	setp.eq.s32 	%p5, %r6, 0;
	@%p5 bra 	$L__BB0_8;
	shf.l.wrap.b32 	%r41, %r42, %r41, %r6;
	ld.local.u32 	%r26, [%rd9+16];
	shf.l.wrap.b32 	%r42, %r26, %r42, %r6;
$L__BB0_8:
	shr.u32 	%r27, %r41, 30;
	shf.l.wrap.b32 	%r28, %r42, %r41, 2;
	shl.b32 	%r29, %r42, 2;
	shr.u32 	%r30, %r28, 31;
	add.s32 	%r31, %r30, %r27;
	neg.s32 	%r32, %r31;
	setp.lt.s32 	%p6, %r2, 0;
	selp.b32 	%r43, %r32, %r31, %p6;
	xor.b32  	%r33, %r28, %r2;
	shr.s32 	%r34, %r28, 31;
	xor.b32  	%r35, %r34, %r28;
	xor.b32  	%r36, %r34, %r29;
	cvt.u64.u32 	%rd21, %r35;
	shl.b64 	%rd22, %rd21, 32;
	cvt.u64.u32 	%rd23, %r36;
	or.b64  	%rd24, %rd22, %rd23;
	cvt.rn.f64.s64 	%fd1, %rd24;
	mul.f64 	%fd2, %fd1, 0d3BF921FB54442D19;
	cvt.rn.f32.f64 	%f11, %fd2;
	neg.f32 	%f12, %f11;
	setp.lt.s32 	%p7, %r33, 0;
	selp.f32 	%f27, %f12, %f11, %p7;
$L__BB0_9:
	mul.rn.f32 	%f14, %f27, %f27;
	and.b32  	%r38, %r43, 1;
	setp.eq.b32 	%p8, %r38, 1;
	selp.f32 	%f15, 0f3F800000, %f27, %p8;
	fma.rn.f32 	%f16, %f14, %f15, 0f00000000;
	fma.rn.f32 	%f17, %f14, 0f37CBAC00, 0fBAB607ED;
	selp.f32 	%f18, %f17, 0fB94D4153, %p8;
	selp.f32 	%f19, 0f3D2AAABB, 0f3C0885E4, %p8;
	fma.rn.f32 	%f20, %f18, %f14, %f19;
	selp.f32 	%f21, 0fBEFFFFFF, 0fBE2AAAA8, %p8;
	fma.rn.f32 	%f22, %f20, %f14, %f21;
	fma.rn.f32 	%f23, %f22, %f16, %f15;
	and.b32  	%r39, %r43, 2;
	setp.eq.s32 	%p9, %r39, 0;
	mov.f32 	%f24, 0f00000000;
	sub.f32 	%f25, %f24, %f23;
	selp.f32 	%f26, %f23, %f25, %p9;
	cvta.to.global.u64 	%rd25, %rd10;
	add.s64 	%rd27, %rd25, %rd15;
	st.global.f32 	[%rd27], %f26;
$L__BB0_10:
	ret;

}


// ===== COMPILED SASS (sm_100) =====

	.target	sm_100

	.elftype	@"ET_EXEC"


//--------------------- .note.nv.tkinfo           --------------------------
	.section	.note.nv.tkinfo,"",@"SHT_NOTE"
	.sectionflags	@"SHF_NOTE_NV_TKINFO"
	.tkinfo
        /*0018*/ 	.word	0x00000002
        /*0030*/ 	.string	""
        /*0030*/ 	.string	"ptxas"
        /*0030*/ 	.string	"Cuda compilation tools, release 13.0, V13.0.88"
        /*0030*/ 	.string	"Build cuda_13.0.r13.0/compiler.36424714_0"
        /*0030*/ 	.string	"-arch sm_100 -m 64 "



//--------------------- .note.nv.cuinfo           --------------------------
	.section	.note.nv.cuinfo,"",@"SHT_NOTE"
	.sectionflags	@"SHF_NOTE_NV_CUINFO"
        /*0018*/ 	.short	0x0002
        /*001a*/ 	.short	0x0064
        /*001c*/ 	.short	0x0082
	.zero		2


//--------------------- .nv.info                  --------------------------
	.section	.nv.info,"",@"SHT_CUDA_INFO"
	.align	4


	//----- nvinfo : EIATTR_REGCOUNT
	.align		4
        /*0000*/ 	.byte	0x04, 0x2f
        /*0002*/ 	.short	(.L_2 - .L_1)
	.align		4
.L_1:
        /*0004*/ 	.word	index@(_Z10sin_kernelPfPKfm)
        /*0008*/ 	.word	0x00000013


	//----- nvinfo : EIATTR_FRAME_SIZE
	.align		4
.L_2:
        /*000c*/ 	.byte	0x04, 0x11
        /*000e*/ 	.short	(.L_4 - .L_3)
	.align		4
.L_3:
        /*0010*/ 	.word	index@(_Z10sin_kernelPfPKfm)
        /*0014*/ 	.word	0x00000000


	//----- nvinfo : EIATTR_MIN_STACK_SIZE
	.align		4
.L_4:
        /*0018*/ 	.byte	0x04, 0x12
        /*001a*/ 	.short	(.L_6 - .L_5)
	.align		4
.L_5:
        /*001c*/ 	.word	index@(_Z10sin_kernelPfPKfm)
        /*0020*/ 	.word	0x00000000
.L_6:


//--------------------- .nv.compat                --------------------------
	.section	.nv.compat,"",@"SHT_CUDA_COMPAT_INFO"
	.align	4
        /*0000*/ 	.byte	0x02, 0x09, 0x00, 0x00, 0x02, 0x02, 0x01, 0x00, 0x02, 0x05, 0x05, 0x00, 0x03, 0x07, 0x01, 0x01
        /*0010*/ 	.byte	0x02, 0x03, 0x00, 0x00, 0x02, 0x06, 0x01, 0x00, 0x04, 0x0b, 0x08, 0x00, 0x01, 0x00, 0x00, 0x00
        /*0020*/ 	.byte	0x00, 0x00, 0x00, 0x00


//--------------------- .nv.info._Z10sin_kernelPfPKfm --------------------------
	.section	.nv.info._Z10sin_kernelPfPKfm,"",@"SHT_CUDA_INFO"
	.sectionflags	@""
	.align	4


	//----- nvinfo : EIATTR_CUDA_API_VERSION
	.align		4
        /*0000*/ 	.byte	0x04, 0x37
        /*0002*/ 	.short	(.L_8 - .L_7)
.L_7:
        /*0004*/ 	.word	0x00000082


	//----- nvinfo : EIATTR_KPARAM_INFO
	.align		4
.L_8:
        /*0008*/ 	.byte	0x04, 0x17
        /*000a*/ 	.short	(.L_10 - .L_9)
.L_9:
        /*000c*/ 	.word	0x00000000
        /*0010*/ 	.short	0x0002
        /*0012*/ 	.short	0x0010
        /*0014*/ 	.byte	0x00, 0xf0, 0x21, 0x00


	//----- nvinfo : EIATTR_KPARAM_INFO
	.align		4
.L_10:
        /*0018*/ 	.byte	0x04, 0x17
        /*001a*/ 	.short	(.L_12 - .L_11)
.L_11:
        /*001c*/ 	.word	0x00000000
        /*0020*/ 	.short	0x0001
        /*0022*/ 	.short	0x0008
        /*0024*/ 	.byte	0x00, 0xf5, 0x21, 0x00


	//----- nvinfo : EIATTR_KPARAM_INFO
	.align		4
.L_12:
        /*0028*/ 	.byte	0x04, 0x17
        /*002a*/ 	.short	(.L_14 - .L_13)
.L_13:
        /*002c*/ 	.word	0x00000000
        /*0030*/ 	.short	0x0000
        /*0032*/ 	.short	0x0000
        /*0034*/ 	.byte	0x00, 0xf5, 0x21, 0x00


	//----- nvinfo : EIATTR_SPARSE_MMA_MASK
	.align		4
.L_14:
        /*0038*/ 	.byte	0x03, 0x50
        /*003a*/ 	.short	0x0000


	//----- nvinfo : EIATTR_MAXREG_COUNT
	.align		4
        /*003c*/ 	.byte	0x03, 0x1b
        /*003e*/ 	.short	0x00ff


	//----- nvinfo : EIATTR_MERCURY_ISA_VERSION
	.align		4
        /*0040*/ 	.byte	0x03, 0x5f
        /*0042*/ 	.short	0x0101


	//----- nvinfo : EIATTR_VRC_CTA_INIT_COUNT
	.align		4
        /*0044*/ 	.byte	0x02, 0x4a
	.zero		1
	.zero		1


	//----- nvinfo : EIATTR_EXIT_INSTR_OFFSETS
	.align		4
        /*0048*/ 	.byte	0x04, 0x1c
        /*004a*/ 	.short	(.L_16 - .L_15)


	//   ....[0]....
.L_15:
        /*004c*/ 	.word	0x00000090


	//   ....[1]....
        /*0050*/ 	.word	0x00000900


	//----- nvinfo : EIATTR_CRS_STACK_SIZE
	.align		4
.L_16:
        /*0054*/ 	.byte	0x04, 0x1e
        /*0056*/ 	.short	(.L_18 - .L_17)
.L_17:
        /*0058*/ 	.word	0x00000000


	//----- nvinfo : EIATTR_CBANK_PARAM_SIZE
	.align		4
.L_18:
        /*005c*/ 	.byte	0x03, 0x19
        /*005e*/ 	.short	0x0018


	//----- nvinfo : EIATTR_PARAM_CBANK
	.align		4
        /*0060*/ 	.byte	0x04, 0x0a
        /*0062*/ 	.short	(.L_20 - .L_19)
	.align		4
.L_19:
        /*0064*/ 	.word	index@(.nv.constant0._Z10sin_kernelPfPKfm)
        /*0068*/ 	.short	0x0380
        /*006a*/ 	.short	0x0018


	//----- nvinfo : EIATTR_SW_WAR
	.align		4
.L_20:
        /*006c*/ 	.byte	0x04, 0x36
        /*006e*/ 	.short	(.L_22 - .L_21)
.L_21:
        /*0070*/ 	.word	0x00000008
.L_22:


//--------------------- .nv.callgraph             --------------------------
	.section	.nv.callgraph,"",@"SHT_CUDA_CALLGRAPH"
	.align	4
	.sectionentsize	8
	.align		4
        /*0000*/ 	.word	0x00000000
	.align		4
        /*0004*/ 	.word	0xffffffff
	.align		4
        /*0008*/ 	.word	0x00000000
	.align		4
        /*000c*/ 	.word	0xfffffffe
	.align		4
        /*0010*/ 	.word	0x00000000
	.align		4
        /*0014*/ 	.word	0xfffffffd
	.align		4
        /*0018*/ 	.word	0x00000000
	.align		4
        /*001c*/ 	.word	0xfffffffc


//--------------------- .nv.constant4             --------------------------
	.section	.nv.constant4,"a",@progbits
	.align	8
	.align		8
.nv.constant4:
        /*0000*/ 	.dword	__cudart_i2opi_f


//--------------------- .text._Z10sin_kernelPfPKfm --------------------------
	.section	.text._Z10sin_kernelPfPKfm,"ax",@progbits
	.align	128
        .global         _Z10sin_kernelPfPKfm
        .type           _Z10sin_kernelPfPKfm,@function
        .size           _Z10sin_kernelPfPKfm,(.L_x_6 - _Z10sin_kernelPfPKfm)
        .other          _Z10sin_kernelPfPKfm,@"STO_CUDA_ENTRY STV_DEFAULT"
_Z10sin_kernelPfPKfm:
.text._Z10sin_kernelPfPKfm:
[----:B------:R-:W-:Y:S01]  /*0000*/  LDC R1, c[0x0][0x37c] ;  /* 0x0000df00ff017b82 */ /* 0x000fe20000000800 */
[----:B------:R-:W0:Y:S01]  /*0010*/  S2R R2, SR_TID.X ;  /* 0x0000000000027919 */ /* 0x000e220000002100 */
[----:B------:R-:W0:Y:S01]  /*0020*/  LDCU UR4, c[0x0][0x360] ;  /* 0x00006c00ff0477ac */ /* 0x000e220008000800 */
[----:B------:R-:W0:Y:S01]  /*0030*/  S2R R3, SR_CTAID.X ;  /* 0x0000000000037919 */ /* 0x000e220000002500 */
[----:B------:R-:W1:Y:S01]  /*0040*/  LDCU.64 UR6, c[0x0][0x390] ;  /* 0x00007200ff0677ac */ /* 0x000e620008000a00 */
[----:B0-----:R-:W-:-:S05]  /*0050*/  IMAD R2, R3, UR4, R2 ;  /* 0x0000000403027c24 */ /* 0x001fca000f8e0202 */
[----:B-1----:R-:W-:Y:S02]  /*0060*/  ISETP.GE.U32.AND P0, PT, R2, UR6, PT ;  /* 0x0000000602007c0c */ /* 0x002fe4000bf06070 */
[----:B------:R-:W-:-:S04]  /*0070*/  SHF.R.S32.HI R5, RZ, 0x1f, R2 ;  /* 0x0000001fff057819 */ /* 0x000fc80000011402 */
[----:B------:R-:W-:-:S13]  /*0080*/  ISETP.GE.U32.AND.EX P0, PT, R5, UR7, PT, P0 ;  /* 0x0000000705007c0c */ /* 0x000fda000bf06100 */
[----:B------:R-:W-:Y:S05]  /*0090*/  @P0 EXIT ;  /* 0x000000000000094d */ /* 0x000fea0003800000 */
[----:B------:R-:W0:Y:S01]  /*00a0*/  LDCU.64 UR4, c[0x0][0x388] ;  /* 0x00007100ff0477ac */ /* 0x000e220008000a00 */
[C---:B------:R-:W-:Y:S01]  /*00b0*/  IMAD.SHL.U32 R3, R2.reuse, 0x4, RZ ;  /* 0x0000000402037824 */ /* 0x040fe200078e00ff */
[----:B------:R-:W-:Y:S01]  /*00c0*/  SHF.L.U64.HI R2, R2, 0x2, R5 ;  /* 0x0000000202027819 */ /* 0x000fe20000010205 */
[----:B------:R-:W1:Y:S03]  /*00d0*/  LDCU.64 UR6, c[0x0][0x358] ;  /* 0x00006b00ff0677ac */ /* 0x000e660008000a00 */
[----:B0-----:R-:W-:-:S04]  /*00e0*/  IADD3 R4, P0, PT, R3, UR4, RZ ;  /* 0x0000000403047c10 */ /* 0x001fc8000ff1e0ff */
[----:B------:R-:W-:-:S05]  /*00f0*/  IADD3.X R5, PT, PT, R2, UR5, RZ, P0, !PT ;  /* 0x0000000502057c10 */ /* 0x000fca00087fe4ff */
[----:B-1----:R-:W2:Y:S01]  /*0100*/  LDG.E R0, desc[UR6][R4.64] ;  /* 0x0000000604007981 */ /* 0x002ea2000c1e1900 */
[----:B------:R-:W-:Y:S01]  /*0110*/  BSSY.RECONVERGENT B0, `(.L_x_0) ;  /* 0x0000069000007945 */ /* 0x000fe20003800200 */
[C---:B--2---:R-:W-:Y:S01]  /*0120*/  FMUL R6, R0.reuse, 0.63661974668502807617 ;  /* 0x3f22f98300067820 */ /* 0x044fe20000400000 */
[----:B------:R-:W-:-:S03]  /*0130*/  FSETP.GE.AND P0, PT, |R0|, 105615, PT ;  /* 0x47ce47800000780b */ /* 0x000fc60003f06200 */
[----:B------:R-:W0:Y:S02]  /*0140*/  F2I.NTZ R9, R6 ;  /* 0x0000000600097305 */ /* 0x000e240000203100 */
[----:B0-----:R-:W-:-:S05]  /*0150*/  I2FP.F32.S32 R7, R9 ;  /* 0x0000000900077245 */ /* 0x001fca0000201400 */
[----:B------:R-:W-:-:S04]  /*0160*/  FFMA R8, R7, -1.5707962512969970703, R0 ;  /* 0xbfc90fda07087823 */ /* 0x000fc80000000000 */
[----:B------:R-:W-:-:S04]  /*0170*/  FFMA R8, R7, -7.5497894158615963534e-08, R8 ;  /* 0xb3a2216807087823 */ /* 0x000fc80000000008 */
[----:B------:R-:W-:Y:S01]  /*0180*/  FFMA R7, R7, -5.3903029534742383927e-15, R8 ;  /* 0xa7c234c507077823 */ /* 0x000fe20000000008 */
[----:B------:R-:W-:Y:S06]  /*0190*/  @!P0 BRA `(.L_x_1) ;  /* 0x0000000400808947 */ /* 0x000fec0003800000 */
[----:B------:R-:W-:-:S13]  /*01a0*/  FSETP.NEU.AND P0, PT, |R0|, +INF , PT ;  /* 0x7f8000000000780b */ /* 0x000fda0003f0d200 */
[----:B------:R-:W-:Y:S01]  /*01b0*/  @!P0 FMUL R7, RZ, R0 ;  /* 0x00000000ff078220 */ /* 0x000fe20000400000 */
[----:B------:R-:W-:Y:S01]  /*01c0*/  @!P0 IMAD.MOV.U32 R9, RZ, RZ, RZ ;  /* 0x000000ffff098224 */ /* 0x000fe200078e00ff */
[----:B------:R-:W-:Y:S06]  /*01d0*/  @!P0 BRA `(.L_x_1) ;  /* 0x0000000400708947 */ /* 0x000fec0003800000 */
[----:B------:R-:W-:Y:S01]  /*01e0*/  IMAD.SHL.U32 R5, R0, 0x100, RZ ;  /* 0x0000010000057824 */ /* 0x000fe200078e00ff */
[----:B------:R-:W0:Y:S01]  /*01f0*/  LDCU.64 UR8, c[0x4][URZ] ;  /* 0x01000000ff0877ac */ /* 0x000e220008000a00 */
[----:B------:R-:W-:Y:S02]  /*0200*/  IMAD.MOV.U32 R4, RZ, RZ, RZ ;  /* 0x000000ffff047224 */ /* 0x000fe400078e00ff */
[----:B------:R-:W-:Y:S01]  /*0210*/  IMAD.MOV.U32 R16, RZ, RZ, RZ ;  /* 0x000000ffff107224 */ /* 0x000fe200078e00ff */
[----:B------:R-:W-:Y:S01]  /*0220*/  LOP3.LUT R5, R5, 0x80000000, RZ, 0xfc, !PT ;  /* 0x8000000005057812 */ /* 0x000fe200078efcff */
[----:B------:R-:W-:Y:S01]  /*0230*/  UMOV UR5, URZ ;  /* 0x000000ff00057c82 */ /* 0x000fe20008000000 */
[----:B------:R-:W-:-:S05]  /*0240*/  UMOV UR4, URZ ;  /* 0x000000ff00047c82 */ /* 0x000fca0008000000 */
.L_x_2:
[----:B0-----:R-:W-:Y:S02]  /*0250*/  IMAD.U32 R8, RZ, RZ, UR8 ;  /* 0x00000008ff087e24 */ /* 0x001fe4000f8e00ff */
[----:B------:R-:W-:-:S05]  /*0260*/  IMAD.U32 R9, RZ, RZ, UR9 ;  /* 0x00000009ff097e24 */ /* 0x000fca000f8e00ff */
[----:B------:R-:W2:Y:S01]  /*0270*/  LDG.E.CONSTANT R6, desc[UR6][R8.64] ;  /* 0x0000000608067981 */ /* 0x000ea2000c1e9900 */
[----:B------:R-:W-:Y:S01]  /*0280*/  UIADD3 UR4, UPT, UPT, UR4, 0x1, URZ ;  /* 0x0000000104047890 */ /* 0x000fe2000fffe0ff */
[C---:B------:R-:W-:Y:S01]  /*0290*/  ISETP.EQ.AND P0, PT, R16.reuse, RZ, PT ;  /* 0x000000ff1000720c */ /* 0x040fe20003f02270 */
[----:B------:R-:W-:Y:S01]  /*02a0*/  UIADD3 UR8, UP1, UPT, UR8, 0x4, URZ ;  /* 0x0000000408087890 */ /* 0x000fe2000ff3e0ff */
[C---:B------:R-:W-:Y:S01]  /*02b0*/  ISETP.EQ.AND P1, PT, R16.reuse, 0x4, PT ;  /* 0x000000041000780c */ /* 0x040fe20003f22270 */
[----:B------:R-:W-:Y:S01]  /*02c0*/  UISETP.NE.AND UP0, UPT, UR4, 0x6, UPT ;  /* 0x000000060400788c */ /* 0x000fe2000bf05270 */
[C---:B------:R-:W-:Y:S01]  /*02d0*/  ISETP.EQ.AND P2, PT, R16.reuse, 0x8, PT ;  /* 0x000000081000780c */ /* 0x040fe20003f42270 */
[----:B------:R-:W-:Y:S01]  /*02e0*/  UIADD3.X UR9, UPT, UPT, URZ, UR9, URZ, UP1, !UPT ;  /* 0x00000009ff097290 */ /* 0x000fe20008ffe4ff */
[C---:B------:R-:W-:Y:S02]  /*02f0*/  ISETP.EQ.AND P3, PT, R16.reuse, 0xc, PT ;  /* 0x0000000c1000780c */ /* 0x040fe40003f62270 */
[----:B------:R-:W-:-:S02]  /*0300*/  ISETP.EQ.AND P4, PT, R16, 0x10, PT ;  /* 0x000000101000780c */ /* 0x000fc40003f82270 */
[C---:B------:R-:W-:Y:S01]  /*0310*/  ISETP.EQ.AND P5, PT, R16.reuse, 0x14, PT ;  /* 0x000000141000780c */ /* 0x040fe20003fa2270 */
[----:B------:R-:W-:Y:S02]  /*0320*/  VIADD R16, R16, 0x4 ;  /* 0x0000000410107836 */ /* 0x000fe40000000000 */
[----:B--2---:R-:W-:-:S03]  /*0330*/  IMAD.WIDE.U32 R6, R6, R5, RZ ;  /* 0x0000000506067225 */ /* 0x004fc600078e00ff */
[----:B------:R-:W-:-:S04]  /*0340*/  IADD3 R6, P6, PT, R6, R4, RZ ;  /* 0x0000000406067210 */ /* 0x000fc80007fde0ff */
[----:B------:R-:W-:Y:S01]  /*0350*/  IADD3.X R4, PT, PT, R7, UR5, RZ, P6, !PT ;  /* 0x0000000507047c10 */ /* 0x000fe2000b7fe4ff */
[--C-:B------:R-:W-:Y:S01]  /*0360*/  @P0 IMAD.MOV.U32 R10, RZ, RZ, R6.reuse ;  /* 0x000000ffff0a0224 */ /* 0x100fe200078e0006 */
[----:B------:R-:W-:Y:S01]  /*0370*/  @P4 MOV R14, R6 ;  /* 0x00000006000e4202 */ /* 0x000fe20000000f00 */
[--C-:B------:R-:W-:Y:S02]  /*0380*/  @P1 IMAD.MOV.U32 R11, RZ, RZ, R6.reuse ;  /* 0x000000ffff0b1224 */ /* 0x100fe400078e0006 */
[--C-:B------:R-:W-:Y:S02]  /*0390*/  @P2 IMAD.MOV.U32 R12, RZ, RZ, R6.reuse ;  /* 0x000000ffff0c2224 */ /* 0x100fe400078e0006 */
[--C-:B------:R-:W-:Y:S02]  /*03a0*/  @P3 IMAD.MOV.U32 R13, RZ, RZ, R6.reuse ;  /* 0x000000ffff0d3224 */ /* 0x100fe400078e0006 */
[----:B------:R-:W-:Y:S01]  /*03b0*/  @P5 IMAD.MOV.U32 R15, RZ, RZ, R6 ;  /* 0x000000ffff0f5224 */ /* 0x000fe200078e0006 */
[----:B------:R-:W-:Y:S06]  /*03c0*/  BRA.U UP0, `(.L_x_2) ;  /* 0xfffffffd00a07547 */ /* 0x000fec000b83ffff */
[----:B------:R-:W-:Y:S01]  /*03d0*/  SHF.R.U32.HI R5, RZ, 0x17, R0 ;  /* 0x00000017ff057819 */ /* 0x000fe20000011600 */
[----:B------:R-:W-:Y:S03]  /*03e0*/  BSSY.RECONVERGENT B1, `(.L_x_3) ;  /* 0x0000029000017945 */ /* 0x000fe60003800200 */
[C---:B------:R-:W-:Y:S02]  /*03f0*/  LOP3.LUT R6, R5.reuse, 0xe0, RZ, 0xc0, !PT ;  /* 0x000000e005067812 */ /* 0x040fe400078ec0ff */
[----:B------:R-:W-:-:S03]  /*0400*/  LOP3.LUT P6, RZ, R5, 0x1f, RZ, 0xc0, !PT ;  /* 0x0000001f05ff7812 */ /* 0x000fc600078cc0ff */
[----:B------:R-:W-:-:S05]  /*0410*/  VIADD R6, R6, 0xffffff80 ;  /* 0xffffff8006067836 */ /* 0x000fca0000000000 */
[----:B------:R-:W-:-:S05]  /*0420*/  SHF.R.U32.HI R6, RZ, 0x5, R6 ;  /* 0x00000005ff067819 */ /* 0x000fca0000011606 */
[----:B------:R-:W-:-:S05]  /*0430*/  IMAD.U32 R9, R6, -0x4, RZ ;  /* 0xfffffffc06097824 */ /* 0x000fca00078e00ff */
[C---:B------:R-:W-:Y:S02]  /*0440*/  ISETP.EQ.AND P3, PT, R9.reuse, -0x18, PT ;  /* 0xffffffe80900780c */ /* 0x040fe40003f62270 */
[C---:B------:R-:W-:Y:S02]  /*0450*/  ISETP.EQ.AND P4, PT, R9.reuse, -0x14, PT ;  /* 0xffffffec0900780c */ /* 0x040fe40003f82270 */
[C---:B------:R-:W-:Y:S02]  /*0460*/  ISETP.EQ.AND P2, PT, R9.reuse, -0x10, PT ;  /* 0xfffffff00900780c */ /* 0x040fe40003f42270 */
[C---:B------:R-:W-:Y:S02]  /*0470*/  ISETP.EQ.AND P1, PT, R9.reuse, -0xc, PT ;  /* 0xfffffff40900780c */ /* 0x040fe40003f22270 */
[C---:B------:R-:W-:Y:S02]  /*0480*/  ISETP.EQ.AND P0, PT, R9.reuse, -0x8, PT ;  /* 0xfffffff80900780c */ /* 0x040fe40003f02270 */
[----:B------:R-:W-:-:S03]  /*0490*/  ISETP.EQ.AND P5, PT, R9, RZ, PT ;  /* 0x000000ff0900720c */ /* 0x000fc60003fa2270 */
[--C-:B------:R-:W-:Y:S01]  /*04a0*/  @P3 IMAD.MOV.U32 R6, RZ, RZ, R10.reuse ;  /* 0x000000ffff063224 */ /* 0x100fe200078e000a */
[C---:B------:R-:W-:Y:S01]  /*04b0*/  ISETP.EQ.AND P3, PT, R9.reuse, -0x4, PT ;  /* 0xfffffffc0900780c */ /* 0x040fe20003f62270 */
[----:B------:R-:W-:Y:S02]  /*04c0*/  @P4 IMAD.MOV.U32 R7, RZ, RZ, R10 ;  /* 0x000000ffff074224 */ /* 0x000fe400078e000a */
[--C-:B------:R-:W-:Y:S01]  /*04d0*/  @P4 IMAD.MOV.U32 R6, RZ, RZ, R11.reuse ;  /* 0x000000ffff064224 */ /* 0x100fe200078e000b */
[----:B------:R-:W-:Y:S01]  /*04e0*/  ISETP.EQ.AND P4, PT, R9, 0x4, PT ;  /* 0x000000040900780c */ /* 0x000fe20003f82270 */
[----:B------:R-:W-:Y:S01]  /*04f0*/  @P2 IMAD.MOV.U32 R7, RZ, RZ, R11 ;  /* 0x000000ffff072224 */ /* 0x000fe200078e000b */
[----:B------:R-:W-:Y:S01]  /*0500*/  @P2 MOV R6, R12 ;  /* 0x0000000c00062202 */ /* 0x000fe20000000f00 */
[----:B------:R-:W-:Y:S02]  /*0510*/  @P1 IMAD.MOV.U32 R6, RZ, RZ, R13 ;  /* 0x000000ffff061224 */ /* 0x000fe400078e000d */
[----:B------:R-:W-:-:S02]  /*0520*/  @P0 IMAD.MOV.U32 R6, RZ, RZ, R14 ;  /* 0x000000ffff060224 */ /* 0x000fc400078e000e */
[----:B------:R-:W-:Y:S02]  /*0530*/  @P1 IMAD.MOV.U32 R7, RZ, RZ, R12 ;  /* 0x000000ffff071224 */ /* 0x000fe400078e000c */
[----:B------:R-:W-:Y:S02]  /*0540*/  @P3 IMAD.MOV.U32 R6, RZ, RZ, R15 ;  /* 0x000000ffff063224 */ /* 0x000fe400078e000f */
[----:B------:R-:W-:Y:S02]  /*0550*/  @P5 IMAD.MOV.U32 R6, RZ, RZ, R4 ;  /* 0x000000ffff065224 */ /* 0x000fe400078e0004 */
[----:B------:R-:W-:Y:S02]  /*0560*/  @P0 IMAD.MOV.U32 R7, RZ, RZ, R13 ;  /* 0x000000ffff070224 */ /* 0x000fe400078e000d */
[----:B------:R-:W-:Y:S02]  /*0570*/  @P3 IMAD.MOV.U32 R7, RZ, RZ, R14 ;  /* 0x000000ffff073224 */ /* 0x000fe400078e000e */
[----:B------:R-:W-:Y:S01]  /*0580*/  @P5 IMAD.MOV.U32 R7, RZ, RZ, R15 ;  /* 0x000000ffff075224 */ /* 0x000fe200078e000f */
[----:B------:R-:W-:Y:S01]  /*0590*/  @P4 MOV R7, R4 ;  /* 0x0000000400074202 */ /* 0x000fe20000000f00 */
[----:B------:R-:W-:Y:S01]  /*05a0*/  IMAD.MOV.U32 R8, RZ, RZ, R6 ;  /* 0x000000ffff087224 */ /* 0x000fe200078e0006 */
[----:B------:R-:W-:Y:S06]  /*05b0*/  @!P6 BRA `(.L_x_4) ;  /* 0x00000000002ce947 */ /* 0x000fec0003800000 */
[----:B------:R-:W-:Y:S01]  /*05c0*/  @P2 IMAD.MOV.U32 R6, RZ, RZ, R10 ;  /* 0x000000ffff062224 */ /* 0x000fe200078e000a */
[----:B------:R-:W-:Y:S01]  /*05d0*/  LOP3.LUT R5, R5, 0x1f, RZ, 0xc0, !PT ;  /* 0x0000001f05057812 */ /* 0x000fe200078ec0ff */
[----:B------:R-:W-:Y:S02]  /*05e0*/  @P1 IMAD.MOV.U32 R6, RZ, RZ, R11 ;  /* 0x000000ffff061224 */ /* 0x000fe400078e000b */
[----:B------:R-:W-:Y:S01]  /*05f0*/  @P0 IMAD.MOV.U32 R6, RZ, RZ, R12 ;  /* 0x000000ffff060224 */ /* 0x000fe200078e000c */
[----:B------:R-:W-:Y:S01]  /*0600*/  ISETP.EQ.AND P0, PT, R9, 0x8, PT ;  /* 0x000000080900780c */ /* 0x000fe20003f02270 */
[----:B------:R-:W-:Y:S01]  /*0610*/  @P3 IMAD.MOV.U32 R6, RZ, RZ, R13 ;  /* 0x000000ffff063224 */ /* 0x000fe200078e000d */
[----:B------:R-:W-:Y:S01]  /*0620*/  SHF.L.W.U32.HI R8, R7, R5, R8 ;  /* 0x0000000507087219 */ /* 0x000fe20000010e08 */
[----:B------:R-:W-:Y:S02]  /*0630*/  @P5 IMAD.MOV.U32 R6, RZ, RZ, R14 ;  /* 0x000000ffff065224 */ /* 0x000fe400078e000e */
[----:B------:R-:W-:-:S08]  /*0640*/  @P4 IMAD.MOV.U32 R6, RZ, RZ, R15 ;  /* 0x000000ffff064224 */ /* 0x000fd000078e000f */
[----:B------:R-:W-:-:S04]  /*0650*/  @P0 MOV R6, R4 ;  /* 0x0000000400060202 */ /* 0x000fc80000000f00 */
[----:B------:R-:W-:-:S07]  /*0660*/  SHF.L.W.U32.HI R7, R6, R5, R7 ;  /* 0x0000000506077219 */ /* 0x000fce0000010e07 */
.L_x_4:
[----:B------:R-:W-:Y:S05]  /*0670*/  BSYNC.RECONVERGENT B1 ;  /* 0x0000000000017941 */ /* 0x000fea0003800200 */
.L_x_3:
[C---:B------:R-:W-:Y:S01]  /*0680*/  SHF.L.W.U32.HI R9, R7.reuse, 0x2, R8 ;  /* 0x0000000207097819 */ /* 0x040fe20000010e08 */
[----:B------:R-:W-:Y:S01]  /*0690*/  IMAD.SHL.U32 R7, R7, 0x4, RZ ;  /* 0x0000000407077824 */ /* 0x000fe200078e00ff */
[----:B------:R-:W-:Y:S01]  /*06a0*/  UMOV UR4, 0x54442d19 ;  /* 0x54442d1900047882 */ /* 0x000fe20000000000 */
[----:B------:R-:W-:Y:S01]  /*06b0*/  UMOV UR5, 0x3bf921fb ;  /* 0x3bf921fb00057882 */ /* 0x000fe20000000000 */
[----:B------:R-:W-:Y:S02]  /*06c0*/  SHF.R.S32.HI R4, RZ, 0x1f, R9 ;  /* 0x0000001fff047819 */ /* 0x000fe40000011409 */
[----:B------:R-:W-:Y:S02]  /*06d0*/  ISETP.GE.AND P0, PT, R0, RZ, PT ;  /* 0x000000ff0000720c */ /* 0x000fe40003f06270 */
[C---:B------:R-:W-:Y:S02]  /*06e0*/  LOP3.LUT R6, R4.reuse, R7, RZ, 0x3c, !PT ;  /* 0x0000000704067212 */ /* 0x040fe400078e3cff */
[----:B------:R-:W-:-:S02]  /*06f0*/  LOP3.LUT R7, R4, R9, RZ, 0x3c, !PT ;  /* 0x0000000904077212 */ /* 0x000fc400078e3cff */
[----:B------:R-:W-:Y:S02]  /*0700*/  SHF.R.U32.HI R8, RZ, 0x1e, R8 ;  /* 0x0000001eff087819 */ /* 0x000fe40000011608 */
[----:B------:R-:W0:Y:S01]  /*0710*/  I2F.F64.S64 R4, R6 ;  /* 0x0000000600047312 */ /* 0x000e220000301c00 */
[C---:B------:R-:W-:Y:S02]  /*0720*/  LOP3.LUT R0, R9.reuse, R0, RZ, 0x3c, !PT ;  /* 0x0000000009007212 */ /* 0x040fe400078e3cff */
[----:B------:R-:W-:Y:S02]  /*0730*/  LEA.HI R9, R9, R8, RZ, 0x1 ;  /* 0x0000000809097211 */ /* 0x000fe400078f08ff */
[----:B------:R-:W-:-:S03]  /*0740*/  ISETP.GE.AND P1, PT, R0, RZ, PT ;  /* 0x000000ff0000720c */ /* 0x000fc60003f26270 */
[----:B------:R-:W-:-:S04]  /*0750*/  IMAD.MOV R0, RZ, RZ, -R9 ;  /* 0x000000ffff007224 */ /* 0x000fc800078e0a09 */
[----:B------:R-:W-:Y:S01]  /*0760*/  @!P0 IMAD.MOV.U32 R9, RZ, RZ, R0 ;  /* 0x000000ffff098224 */ /* 0x000fe200078e0000 */
[----:B0-----:R-:W-:-:S10]  /*0770*/  DMUL R4, R4, UR4 ;  /* 0x0000000404047c28 */ /* 0x001fd40008000000 */
[----:B------:R-:W0:Y:S02]  /*0780*/  F2F.F32.F64 R4, R4 ;  /* 0x0000000400047310 */ /* 0x000e240000301000 */
[----:B0-----:R-:W-:-:S07]  /*0790*/  FSEL R7, -R4, R4, !P1 ;  /* 0x0000000404077208 */ /* 0x001fce0004800100 */
.L_x_1:
[----:B------:R-:W-:Y:S05]  /*07a0*/  BSYNC.RECONVERGENT B0 ;  /* 0x0000000000007941 */ /* 0x000fea0003800200 */
.L_x_0:
[----:B------:R-:W-:Y:S01]  /*07b0*/  LOP3.LUT R4, R9, 0x1, RZ, 0xc0, !PT ;  /* 0x0000000109047812 */ /* 0x000fe200078ec0ff */
[----:B------:R-:W-:Y:S02]  /*07c0*/  IMAD.MOV.U32 R0, RZ, RZ, 0x37cbac00 ;  /* 0x37cbac00ff007424 */ /* 0x000fe400078e00ff */
[----:B------:R-:W-:Y:S01]  /*07d0*/  FMUL R5, R7, R7 ;  /* 0x0000000707057220 */ /* 0x000fe20000400000 */
[----:B------:R-:W0:Y:S01]  /*07e0*/  LDCU.64 UR4, c[0x0][0x380] ;  /* 0x00007000ff0477ac */ /* 0x000e220008000a00 */
[----:B------:R-:W-:Y:S01]  /*07f0*/  ISETP.NE.U32.AND P0, PT, R4, 0x1, PT ;  /* 0x000000010400780c */ /* 0x000fe20003f05070 */
[----:B------:R-:W-:Y:S02]  /*0800*/  IMAD.MOV.U32 R4, RZ, RZ, 0x3d2aaabb ;  /* 0x3d2aaabbff047424 */ /* 0x000fe400078e00ff */
[----:B------:R-:W-:Y:S01]  /*0810*/  FFMA R0, R5, R0, -0.0013887860113754868507 ;  /* 0xbab607ed05007423 */ /* 0x000fe20000000000 */
[----:B------:R-:W-:Y:S01]  /*0820*/  IMAD.MOV.U32 R6, RZ, RZ, 0x3effffff ;  /* 0x3effffffff067424 */ /* 0x000fe200078e00ff */
[----:B------:R-:W-:-:S02]  /*0830*/  LOP3.LUT P1, RZ, R9, 0x2, RZ, 0xc0, !PT ;  /* 0x0000000209ff7812 */ /* 0x000fc4000782c0ff */
[----:B------:R-:W-:Y:S02]  /*0840*/  FSEL R4, R4, 0.0083327032625675201416, !P0 ;  /* 0x3c0885e404047808 */ /* 0x000fe40004000000 */
[----:B------:R-:W-:Y:S02]  /*0850*/  FSEL R0, R0, -0.00019574658654164522886, !P0 ;  /* 0xb94d415300007808 */ /* 0x000fe40004000000 */
[----:B------:R-:W-:-:S03]  /*0860*/  FSEL R9, -R6, -0.16666662693023681641, !P0 ;  /* 0xbe2aaaa806097808 */ /* 0x000fc60004000100 */
[----:B------:R-:W-:Y:S01]  /*0870*/  FFMA R4, R5, R0, R4 ;  /* 0x0000000005047223 */ /* 0x000fe20000000004 */
[----:B------:R-:W-:-:S03]  /*0880*/  FSEL R0, R7, 1, P0 ;  /* 0x3f80000007007808 */ /* 0x000fc60000000000 */
[----:B------:R-:W-:Y:S01]  /*0890*/  FFMA R9, R5, R4, R9 ;  /* 0x0000000405097223 */ /* 0x000fe20000000009 */
[----:B0-----:R-:W-:Y:S01]  /*08a0*/  IADD3 R4, P0, PT, R3, UR4, RZ ;  /* 0x0000000403047c10 */ /* 0x001fe2000ff1e0ff */
[----:B------:R-:W-:-:S04]  /*08b0*/  FFMA R5, R5, R0, RZ ;  /* 0x0000000005057223 */ /* 0x000fc800000000ff */
[----:B------:R-:W-:Y:S01]  /*08c0*/  FFMA R9, R5, R9, R0 ;  /* 0x0000000905097223 */ /* 0x000fe20000000000 */
[----:B------:R-:W-:-:S03]  /*08d0*/  IADD3.X R5, PT, PT, R2, UR5, RZ, P0, !PT ;  /* 0x0000000502057c10 */ /* 0x000fc600087fe4ff */
[----:B------:R-:W-:-:S05]  /*08e0*/  @P1 FADD R9, RZ, -R9 ;  /* 0x80000009ff091221 */ /* 0x000fca0000000000 */
[----:B------:R-:W-:Y:S01]  /*08f0*/  STG.E desc[UR6][R4.64], R9 ;  /* 0x0000000904007986 */ /* 0x000fe2000c101906 */
[----:B------:R-:W-:Y:S05]  /*0900*/  EXIT ;  /* 0x000000000000794d */ /* 0x000fea0003800000 */
.L_x_5:
[----:B------:R-:W-:-:S00]  /*0910*/  BRA `(.L_x_5) ;  /* 0xfffffffc00fc7947 */ /* 0x000fc0000383ffff */
[----:B------:R-:W-:-:S00]  /*0920*/  NOP ;  /* 0x0000000000007918 */ /* 0x000fc00000000000 */
        /* <DEDUP_REMOVED lines=13> */
.L_x_6:


//--------------------- .nv.global.init           --------------------------
	.section	.nv.global.init,"aw",@progbits
	.align	4
.nv.global.init:
	.type		__cudart_i2opi_f,@object
	.size		__cudart_i2opi_f,(.L_0 - __cudart_i2opi_f)
__cudart_i2opi_f:
        /*0000*/ 	.byte	0x41, 0x90, 0x43, 0x3c, 0x99, 0x95, 0x62, 0xdb, 0xc0, 0xdd, 0x34, 0xf5, 0xd1, 0x57, 0x27, 0xfc
        /*0010*/ 	.byte	0x29, 0x15, 0x44, 0x4e, 0x6e, 0x83, 0xf9, 0xa2
.L_0:


//--------------------- .nv.shared.reserved.0     --------------------------
	.section	.nv.shared.reserved.0,"aw",@nobits
	.weak		__nv_reservedSMEM_offset_0_alias
	.size		__nv_reservedSMEM_offset_0_alias, 0, 64
	.other		__nv_reservedSMEM_offset_0_alias,@"STO_CUDA_RESERVED_SHARED STV_DEFAULT"
__nv_reservedSMEM_offset_0_alias:
	.zero		0
	.zero		64


//--------------------- .nv.constant0._Z10sin_kernelPfPKfm --------------------------
	.section	.nv.constant0._Z10sin_kernelPfPKfm,"a",@progbits
	.sectionflags	@""
	.align	4
.nv.constant0._Z10sin_kernelPfPKfm:
	.zero		920


//--------------------- SYMBOLS --------------------------

	.type		.nv.reservedSmem.offset0,@object
	.size		.nv.reservedSmem.offset0,0x4
